//
// Generated by NVIDIA NVVM Compiler
//
// Compiler Build ID: CL-36424714
// Cuda compilation tools, release 13.0, V13.0.88
// Based on NVVM 20.0.0
//

.version 9.0
.target sm_100
.address_size 64

	// .globl	_Z8applyVelPfPKfi

.visible .entry _Z8applyVelPfPKfi(
	.param .u64 .ptr .align 1 _Z8applyVelPfPKfi_param_0,
	.param .u64 .ptr .align 1 _Z8applyVelPfPKfi_param_1,
	.param .u32 _Z8applyVelPfPKfi_param_2
)
{
	.reg .pred 	%p<2>;
	.reg .b32 	%r<6>;
	.reg .b32 	%f<4>;
	.reg .b64 	%rd<8>;

	ld.param.u64 	%rd1, [_Z8applyVelPfPKfi_param_0];
	ld.param.u64 	%rd2, [_Z8applyVelPfPKfi_param_1];
	ld.param.u32 	%r2, [_Z8applyVelPfPKfi_param_2];
	mov.u32 	%r3, %tid.x;
	mov.u32 	%r4, %ctaid.x;
	mov.u32 	%r5, %ntid.x;
	mad.lo.s32 	%r1, %r4, %r5, %r3;
	setp.ge.s32 	%p1, %r1, %r2;
	@%p1 bra 	$L__BB0_2;
	cvta.to.global.u64 	%rd3, %rd2;
	cvta.to.global.u64 	%rd4, %rd1;
	mul.wide.s32 	%rd5, %r1, 4;
	add.s64 	%rd6, %rd3, %rd5;
	ld.global.f32 	%f1, [%rd6];
	add.s64 	%rd7, %rd4, %rd5;
	ld.global.f32 	%f2, [%rd7];
	mul.f32 	%f3, %f1, %f2;
	st.global.f32 	[%rd7], %f3;
$L__BB0_2:
	ret;

}


// ===== COMPILED SASS (sm_100) =====

	.target	sm_100

	.elftype	@"ET_EXEC"


//--------------------- .note.nv.tkinfo           --------------------------
	.section	.note.nv.tkinfo,"",@"SHT_NOTE"
	.sectionflags	@"SHF_NOTE_NV_TKINFO"
	.tkinfo
        /*0018*/ 	.word	0x00000002
        /*0030*/ 	.string	""
        /*0030*/ 	.string	"ptxas"
        /*0030*/ 	.string	"Cuda compilation tools, release 13.0, V13.0.88"
        /*0030*/ 	.string	"Build cuda_13.0.r13.0/compiler.36424714_0"
        /*0030*/ 	.string	"-arch sm_100 -m 64 "



//--------------------- .note.nv.cuinfo           --------------------------
	.section	.note.nv.cuinfo,"",@"SHT_NOTE"
	.sectionflags	@"SHF_NOTE_NV_CUINFO"
        /*0018*/ 	.short	0x0002
        /*001a*/ 	.short	0x0064
        /*001c*/ 	.short	0x0082
	.zero		2


//--------------------- .nv.info                  --------------------------
	.section	.nv.info,"",@"SHT_CUDA_INFO"
	.align	4


	//----- nvinfo : EIATTR_REGCOUNT
	.align		4
        /*0000*/ 	.byte	0x04, 0x2f
        /*0002*/ 	.short	(.L_1 - .L_0)
	.align		4
.L_0:
        /*0004*/ 	.word	index@(_Z8applyVelPfPKfi)
        /*0008*/ 	.word	0x0000000a


	//----- nvinfo : EIATTR_FRAME_SIZE
	.align		4
.L_1:
        /*000c*/ 	.byte	0x04, 0x11
        /*000e*/ 	.short	(.L_3 - .L_2)
	.align		4
.L_2:
        /*0010*/ 	.word	index@(_Z8applyVelPfPKfi)
        /*0014*/ 	.word	0x00000000


	//----- nvinfo : EIATTR_MIN_STACK_SIZE
	.align		4
.L_3:
        /*0018*/ 	.byte	0x04, 0x12
        /*001a*/ 	.short	(.L_5 - .L_4)
	.align		4
.L_4:
        /*001c*/ 	.word	index@(_Z8applyVelPfPKfi)
        /*0020*/ 	.word	0x00000000
.L_5:


//--------------------- .nv.compat                --------------------------
	.section	.nv.compat,"",@"SHT_CUDA_COMPAT_INFO"
	.align	4
        /*0000*/ 	.byte	0x02, 0x09, 0x00, 0x00, 0x02, 0x02, 0x01, 0x00, 0x02, 0x05, 0x05, 0x00, 0x03, 0x07, 0x01, 0x01
        /*0010*/ 	.byte	0x02, 0x03, 0x00, 0x00, 0x02, 0x06, 0x01, 0x00, 0x04, 0x0b, 0x08, 0x00, 0x09, 0x00, 0x00, 0x00
        /*0020*/ 	.byte	0x00, 0x00, 0x00, 0x00


//--------------------- .nv.info._Z8applyVelPfPKfi --------------------------
	.section	.nv.info._Z8applyVelPfPKfi,"",@"SHT_CUDA_INFO"
	.sectionflags	@""
	.align	4


	//----- nvinfo : EIATTR_CUDA_API_VERSION
	.align		4
        /*0000*/ 	.byte	0x04, 0x37
        /*0002*/ 	.short	(.L_7 - .L_6)
.L_6:
        /*0004*/ 	.word	0x00000082


	//----- nvinfo : EIATTR_KPARAM_INFO
	.align		4
.L_7:
        /*0008*/ 	.byte	0x04, 0x17
        /*000a*/ 	.short	(.L_9 - .L_8)
.L_8:
        /*000c*/ 	.word	0x00000000
        /*0010*/ 	.short	0x0002
        /*0012*/ 	.short	0x0010
        /*0014*/ 	.byte	0x00, 0xf0, 0x11, 0x00


	//----- nvinfo : EIATTR_KPARAM_INFO
	.align		4
.L_9:
        /*0018*/ 	.byte	0x04, 0x17
        /*001a*/ 	.short	(.L_11 - .L_10)
.L_10:
        /*001c*/ 	.word	0x00000000
        /*0020*/ 	.short	0x0001
        /*0022*/ 	.short	0x0008
        /*0024*/ 	.byte	0x00, 0xf5, 0x21, 0x00


	//----- nvinfo : EIATTR_KPARAM_INFO
	.align		4
.L_11:
        /*0028*/ 	.byte	0x04, 0x17
        /*002a*/ 	.short	(.L_13 - .L_12)
.L_12:
        /*002c*/ 	.word	0x00000000
        /*0030*/ 	.short	0x0000
        /*0032*/ 	.short	0x0000
        /*0034*/ 	.byte	0x00, 0xf5, 0x21, 0x00


	//----- nvinfo : EIATTR_SPARSE_MMA_MASK
	.align		4
.L_13:
        /*0038*/ 	.byte	0x03, 0x50
        /*003a*/ 	.short	0x0000


	//----- nvinfo : EIATTR_MAXREG_COUNT
	.align		4
        /*003c*/ 	.byte	0x03, 0x1b
        /*003e*/ 	.short	0x00ff


	//----- nvinfo : EIATTR_MERCURY_ISA_VERSION
	.align		4
        /*0040*/ 	.byte	0x03, 0x5f
        /*0042*/ 	.short	0x0101


	//----- nvinfo : EIATTR_VRC_CTA_INIT_COUNT
	.align		4
        /*0044*/ 	.byte	0x02, 0x4a
	.zero		1
	.zero		1


	//----- nvinfo : EIATTR_EXIT_INSTR_OFFSETS
	.align		4
        /*0048*/ 	.byte	0x04, 0x1c
        /*004a*/ 	.short	(.L_15 - .L_14)


	//   ....[0]....
.L_14:
        /*004c*/ 	.word	0x00000070


	//   ....[1]....
        /*0050*/ 	.word	0x00000110


	//----- nvinfo : EIATTR_CBANK_PARAM_SIZE
	.align		4
.L_15:
        /*0054*/ 	.byte	0x03, 0x19
        /*0056*/ 	.short	0x0014


	//----- nvinfo : EIATTR_PARAM_CBANK
	.align		4
        /*0058*/ 	.byte	0x04, 0x0a
        /*005a*/ 	.short	(.L_17 - .L_16)
	.align		4
.L_16:
        /*005c*/ 	.word	index@(.nv.constant0._Z8applyVelPfPKfi)
        /*0060*/ 	.short	0x0380
        /*0062*/ 	.short	0x0014


	//----- nvinfo : EIATTR_SW_WAR
	.align		4
.L_17:
        /*0064*/ 	.byte	0x04, 0x36
        /*0066*/ 	.short	(.L_19 - .L_18)
.L_18:
        /*0068*/ 	.word	0x00000008
.L_19:


//--------------------- .nv.callgraph             --------------------------
	.section	.nv.callgraph,"",@"SHT_CUDA_CALLGRAPH"
	.align	4
	.sectionentsize	8
	.align		4
        /*0000*/ 	.word	0x00000000
	.align		4
        /*0004*/ 	.word	0xffffffff
	.align		4
        /*0008*/ 	.word	0x00000000
	.align		4
        /*000c*/ 	.word	0xfffffffe
	.align		4
        /*0010*/ 	.word	0x00000000
	.align		4
        /*0014*/ 	.word	0xfffffffd
	.align		4
        /*0018*/ 	.word	0x00000000
	.align		4
        /*001c*/ 	.word	0xfffffffc


//--------------------- .text._Z8applyVelPfPKfi   --------------------------
	.section	.text._Z8applyVelPfPKfi,"ax",@progbits
	.align	128
        .global         _Z8applyVelPfPKfi
        .type           _Z8applyVelPfPKfi,@function
        .size           _Z8applyVelPfPKfi,(.L_x_1 - _Z8applyVelPfPKfi)
        .other          _Z8applyVelPfPKfi,@"STO_CUDA_ENTRY STV_DEFAULT"
_Z8applyVelPfPKfi:
.text._Z8applyVelPfPKfi:
[----:B------:R-:W-:Y:S01]  /*0000*/  LDC R1, c[0x0][0x37c] ;  /* 0x0000df00ff017b82 */ /* 0x000fe20000000800 */
[----:B------:R-:W0:Y:S07]  /*0010*/  S2R R7, SR_TID.X ;  /* 0x0000000000077919 */ /* 0x000e2e0000002100 */
[----:B------:R-:W0:Y:S01]  /*0020*/  S2UR UR4, SR_CTAID.X ;  /* 0x00000000000479c3 */ /* 0x000e220000002500 */
[----:B------:R-:W1:Y:S07]  /*0030*/  LDCU UR5, c[0x0][0x390] ;  /* 0x00007200ff0577ac */ /* 0x000e6e0008000800 */
[----:B------:R-:W0:Y:S02]  /*0040*/  LDC R0, c[0x0][0x360] ;  /* 0x0000d800ff007b82 */ /* 0x000e240000000800 */
[----:B0-----:R-:W-:-:S05]  /*0050*/  IMAD R7, R0, UR4, R7 ;  /* 0x0000000400077c24 */ /* 0x001fca000f8e0207 */
[----:B-1----:R-:W-:-:S13]  /*0060*/  ISETP.GE.AND P0, PT, R7, UR5, PT ;  /* 0x0000000507007c0c */ /* 0x002fda000bf06270 */
[----:B------:R-:W-:Y:S05]  /*0070*/  @P0 EXIT ;  /* 0x000000000000094d */ /* 0x000fea0003800000 */
[----:B------:R-:W0:Y:S01]  /*0080*/  LDC.64 R2, c[0x0][0x388] ;  /* 0x0000e200ff027b82 */ /* 0x000e220000000a00 */
[----:B------:R-:W1:Y:S07]  /*0090*/  LDCU.64 UR4, c[0x0][0x358] ;  /* 0x00006b00ff0477ac */ /* 0x000e6e0008000a00 */
[----:B------:R-:W2:Y:S01]  /*00a0*/  LDC.64 R4, c[0x0][0x380] ;  /* 0x0000e000ff047b82 */ /* 0x000ea20000000a00 */
[----:B0-----:R-:W-:-:S06]  /*00b0*/  IMAD.WIDE R2, R7, 0x4, R2 ;  /* 0x0000000407027825 */ /* 0x001fcc00078e0202 */
[----:B-1----:R-:W3:Y:S01]  /*00c0*/  LDG.E R2, desc[UR4][R2.64] ;  /* 0x0000000402027981 */ /* 0x002ee2000c1e1900 */
[----:B--2---:R-:W-:-:S05]  /*00d0*/  IMAD.WIDE R4, R7, 0x4, R4 ;  /* 0x0000000407047825 */ /* 0x004fca00078e0204 */
[----:B------:R-:W3:Y:S02]  /*00e0*/  LDG.E R7, desc[UR4][R4.64] ;  /* 0x0000000404077981 */ /* 0x000ee4000c1e1900 */
[----:B---3--:R-:W-:-:S05]  /*00f0*/  FMUL R7, R2, R7 ;  /* 0x0000000702077220 */ /* 0x008fca0000400000 */
[----:B------:R-:W-:Y:S01]  /*0100*/  STG.E desc[UR4][R4.64], R7 ;  /* 0x0000000704007986 */ /* 0x000fe2000c101904 */
[----:B------:R-:W-:Y:S05]  /*0110*/  EXIT ;  /* 0x000000000000794d */ /* 0x000fea0003800000 */
.L_x_0:
[----:B------:R-:W-:-:S00]  /*0120*/  BRA `(.L_x_0) ;  /* 0xfffffffc00fc7947 */ /* 0x000fc0000383ffff */
[----:B------:R-:W-:-:S00]  /*0130*/  NOP ;  /* 0x0000000000007918 */ /* 0x000fc00000000000 */
        /* <DEDUP_REMOVED lines=12> */
.L_x_1:


//--------------------- .nv.shared.reserved.0     --------------------------
	.section	.nv.shared.reserved.0,"aw",@nobits
	.weak		__nv_reservedSMEM_offset_0_alias
	.size		__nv_reservedSMEM_offset_0_alias, 0, 64
	.other		__nv_reservedSMEM_offset_0_alias,@"STO_CUDA_RESERVED_SHARED STV_DEFAULT"
__nv_reservedSMEM_offset_0_alias:
	.zero		0
	.zero		64


//--------------------- .nv.constant0._Z8applyVelPfPKfi --------------------------
	.section	.nv.constant0._Z8applyVelPfPKfi,"a",@progbits
	.sectionflags	@""
	.align	4
.nv.constant0._Z8applyVelPfPKfi:
	.zero		916


//--------------------- SYMBOLS --------------------------

	.type		.nv.reservedSmem.offset0,@object
	.size		.nv.reservedSmem.offset0,0x4
